//
// Generated by NVIDIA NVVM Compiler
//
// Compiler Build ID: CL-36424714
// Cuda compilation tools, release 13.0, V13.0.88
// Based on NVVM 20.0.0
//

.version 9.0
.target sm_100
.address_size 64

	// .globl	adder

.visible .entry adder(
	.param .u64 .ptr .align 1 adder_param_0,
	.param .u64 .ptr .align 1 adder_param_1,
	.param .u32 adder_param_2,
	.param .f32 adder_param_3
)
{
	.reg .pred 	%p<2>;
	.reg .b32 	%r<6>;
	.reg .b32 	%f<4>;
	.reg .b64 	%rd<8>;

	ld.param.u64 	%rd1, [adder_param_0];
	ld.param.u64 	%rd2, [adder_param_1];
	ld.param.u32 	%r2, [adder_param_2];
	ld.param.f32 	%f1, [adder_param_3];
	mov.u32 	%r3, %ctaid.x;
	mov.u32 	%r4, %ntid.x;
	mov.u32 	%r5, %tid.x;
	mad.lo.s32 	%r1, %r3, %r4, %r5;
	setp.gt.s32 	%p1, %r1, %r2;
	@%p1 bra 	$L__BB0_2;
	cvta.to.global.u64 	%rd3, %rd2;
	cvta.to.global.u64 	%rd4, %rd1;
	mul.wide.s32 	%rd5, %r1, 4;
	add.s64 	%rd6, %rd3, %rd5;
	ld.global.f32 	%f2, [%rd6];
	add.f32 	%f3, %f1, %f2;
	add.s64 	%rd7, %rd4, %rd5;
	st.global.f32 	[%rd7], %f3;
$L__BB0_2:
	ret;

}


// ===== COMPILED SASS (sm_100) =====

	.target	sm_100

	.elftype	@"ET_EXEC"


//--------------------- .note.nv.tkinfo           --------------------------
	.section	.note.nv.tkinfo,"",@"SHT_NOTE"
	.sectionflags	@"SHF_NOTE_NV_TKINFO"
	.tkinfo
        /*0018*/ 	.word	0x00000002
        /*0030*/ 	.string	""
        /*0030*/ 	.string	"ptxas"
        /*0030*/ 	.string	"Cuda compilation tools, release 13.0, V13.0.88"
        /*0030*/ 	.string	"Build cuda_13.0.r13.0/compiler.36424714_0"
        /*0030*/ 	.string	"-arch sm_100 -m 64 "



//--------------------- .note.nv.cuinfo           --------------------------
	.section	.note.nv.cuinfo,"",@"SHT_NOTE"
	.sectionflags	@"SHF_NOTE_NV_CUINFO"
        /*0018*/ 	.short	0x0002
        /*001a*/ 	.short	0x0064
        /*001c*/ 	.short	0x0082
	.zero		2


//--------------------- .nv.info                  --------------------------
	.section	.nv.info,"",@"SHT_CUDA_INFO"
	.align	4


	//----- nvinfo : EIATTR_REGCOUNT
	.align		4
        /*0000*/ 	.byte	0x04, 0x2f
        /*0002*/ 	.short	(.L_1 - .L_0)
	.align		4
.L_0:
        /*0004*/ 	.word	index@(adder)
        /*0008*/ 	.word	0x0000000a


	//----- nvinfo : EIATTR_FRAME_SIZE
	.align		4
.L_1:
        /*000c*/ 	.byte	0x04, 0x11
        /*000e*/ 	.short	(.L_3 - .L_2)
	.align		4
.L_2:
        /*0010*/ 	.word	index@(adder)
        /*0014*/ 	.word	0x00000000


	//----- nvinfo : EIATTR_MIN_STACK_SIZE
	.align		4
.L_3:
        /*0018*/ 	.byte	0x04, 0x12
        /*001a*/ 	.short	(.L_5 - .L_4)
	.align		4
.L_4:
        /*001c*/ 	.word	index@(adder)
        /*0020*/ 	.word	0x00000000
.L_5:


//--------------------- .nv.compat                --------------------------
	.section	.nv.compat,"",@"SHT_CUDA_COMPAT_INFO"
	.align	4
        /*0000*/ 	.byte	0x02, 0x09, 0x00, 0x00, 0x02, 0x02, 0x01, 0x00, 0x02, 0x05, 0x05, 0x00, 0x03, 0x07, 0x01, 0x01
        /*0010*/ 	.byte	0x02, 0x03, 0x00, 0x00, 0x02, 0x06, 0x01, 0x00, 0x04, 0x0b, 0x08, 0x00, 0x09, 0x00, 0x00, 0x00
        /*0020*/ 	.byte	0x00, 0x00, 0x00, 0x00


//--------------------- .nv.info.adder            --------------------------
	.section	.nv.info.adder,"",@"SHT_CUDA_INFO"
	.sectionflags	@""
	.align	4


	//----- nvinfo : EIATTR_CUDA_API_VERSION
	.align		4
        /*0000*/ 	.byte	0x04, 0x37
        /*0002*/ 	.short	(.L_7 - .L_6)
.L_6:
        /*0004*/ 	.word	0x00000082


	//----- nvinfo : EIATTR_KPARAM_INFO
	.align		4
.L_7:
        /*0008*/ 	.byte	0x04, 0x17
        /*000a*/ 	.short	(.L_9 - .L_8)
.L_8:
        /*000c*/ 	.word	0x00000000
        /*0010*/ 	.short	0x0003
        /*0012*/ 	.short	0x0014
        /*0014*/ 	.byte	0x00, 0xf0, 0x11, 0x00


	//----- nvinfo : EIATTR_KPARAM_INFO
	.align		4
.L_9:
        /*0018*/ 	.byte	0x04, 0x17
        /*001a*/ 	.short	(.L_11 - .L_10)
.L_10:
        /*001c*/ 	.word	0x00000000
        /*0020*/ 	.short	0x0002
        /*0022*/ 	.short	0x0010
        /*0024*/ 	.byte	0x00, 0xf0, 0x11, 0x00


	//----- nvinfo : EIATTR_KPARAM_INFO
	.align		4
.L_11:
        /*0028*/ 	.byte	0x04, 0x17
        /*002a*/ 	.short	(.L_13 - .L_12)
.L_12:
        /*002c*/ 	.word	0x00000000
        /*0030*/ 	.short	0x0001
        /*0032*/ 	.short	0x0008
        /*0034*/ 	.byte	0x00, 0xf5, 0x21, 0x00


	//----- nvinfo : EIATTR_KPARAM_INFO
	.align		4
.L_13:
        /*0038*/ 	.byte	0x04, 0x17
        /*003a*/ 	.short	(.L_15 - .L_14)
.L_14:
        /*003c*/ 	.word	0x00000000
        /*0040*/ 	.short	0x0000
        /*0042*/ 	.short	0x0000
        /*0044*/ 	.byte	0x00, 0xf5, 0x21, 0x00


	//----- nvinfo : EIATTR_SPARSE_MMA_MASK
	.align		4
.L_15:
        /*0048*/ 	.byte	0x03, 0x50
        /*004a*/ 	.short	0x0000


	//----- nvinfo : EIATTR_MAXREG_COUNT
	.align		4
        /*004c*/ 	.byte	0x03, 0x1b
        /*004e*/ 	.short	0x00ff


	//----- nvinfo : EIATTR_MERCURY_ISA_VERSION
	.align		4
        /*0050*/ 	.byte	0x03, 0x5f
        /*0052*/ 	.short	0x0101


	//----- nvinfo : EIATTR_VRC_CTA_INIT_COUNT
	.align		4
        /*0054*/ 	.byte	0x02, 0x4a
	.zero		1
	.zero		1


	//----- nvinfo : EIATTR_EXIT_INSTR_OFFSETS
	.align		4
        /*0058*/ 	.byte	0x04, 0x1c
        /*005a*/ 	.short	(.L_17 - .L_16)


	//   ....[0]....
.L_16:
        /*005c*/ 	.word	0x00000070


	//   ....[1]....
        /*0060*/ 	.word	0x00000110


	//----- nvinfo : EIATTR_CBANK_PARAM_SIZE
	.align		4
.L_17:
        /*0064*/ 	.byte	0x03, 0x19
        /*0066*/ 	.short	0x0018


	//----- nvinfo : EIATTR_PARAM_CBANK
	.align		4
        /*0068*/ 	.byte	0x04, 0x0a
        /*006a*/ 	.short	(.L_19 - .L_18)
	.align		4
.L_18:
        /*006c*/ 	.word	index@(.nv.constant0.adder)
        /*0070*/ 	.short	0x0380
        /*0072*/ 	.short	0x0018


	//----- nvinfo : EIATTR_SW_WAR
	.align		4
.L_19:
        /*0074*/ 	.byte	0x04, 0x36
        /*0076*/ 	.short	(.L_21 - .L_20)
.L_20:
        /*0078*/ 	.word	0x00000008
.L_21:


//--------------------- .nv.callgraph             --------------------------
	.section	.nv.callgraph,"",@"SHT_CUDA_CALLGRAPH"
	.align	4
	.sectionentsize	8
	.align		4
        /*0000*/ 	.word	0x00000000
	.align		4
        /*0004*/ 	.word	0xffffffff
	.align		4
        /*0008*/ 	.word	0x00000000
	.align		4
        /*000c*/ 	.word	0xfffffffe
	.align		4
        /*0010*/ 	.word	0x00000000
	.align		4
        /*0014*/ 	.word	0xfffffffd
	.align		4
        /*0018*/ 	.word	0x00000000
	.align		4
        /*001c*/ 	.word	0xfffffffc


//--------------------- .text.adder               --------------------------
	.section	.text.adder,"ax",@progbits
	.align	128
        .global         adder
        .type           adder,@function
        .size           adder,(.L_x_1 - adder)
        .other          adder,@"STO_CUDA_ENTRY STV_DEFAULT"
adder:
.text.adder:
[----:B------:R-:W-:Y:S01]  /*0000*/  LDC R1, c[0x0][0x37c] ;  /* 0x0000df00ff017b82 */ /* 0x000fe20000000800 */
[----:B------:R-:W0:Y:S07]  /*0010*/  S2R R0, SR_TID.X ;  /* 0x0000000000007919 */ /* 0x000e2e0000002100 */
[----:B------:R-:W0:Y:S01]  /*0020*/  S2UR UR4, SR_CTAID.X ;  /* 0x00000000000479c3 */ /* 0x000e220000002500 */
[----:B------:R-:W1:Y:S07]  /*0030*/  LDCU UR5, c[0x0][0x390] ;  /* 0x00007200ff0577ac */ /* 0x000e6e0008000800 */
[----:B------:R-:W0:Y:S02]  /*0040*/  LDC R7, c[0x0][0x360] ;  /* 0x0000d800ff077b82 */ /* 0x000e240000000800 */
[----:B0-----:R-:W-:-:S05]  /*0050*/  IMAD R7, R7, UR4, R0 ;  /* 0x0000000407077c24 */ /* 0x001fca000f8e0200 */
[----:B-1----:R-:W-:-:S13]  /*0060*/  ISETP.GT.AND P0, PT, R7, UR5, PT ;  /* 0x0000000507007c0c */ /* 0x002fda000bf04270 */
[----:B------:R-:W-:Y:S05]  /*0070*/  @P0 EXIT ;  /* 0x000000000000094d */ /* 0x000fea0003800000 */
[----:B------:R-:W0:Y:S01]  /*0080*/  LDC.64 R2, c[0x0][0x388] ;  /* 0x0000e200ff027b82 */ /* 0x000e220000000a00 */
[----:B------:R-:W1:Y:S01]  /*0090*/  LDCU.64 UR4, c[0x0][0x358] ;  /* 0x00006b00ff0477ac */ /* 0x000e620008000a00 */
[----:B------:R-:W2:Y:S06]  /*00a0*/  LDCU UR6, c[0x0][0x394] ;  /* 0x00007280ff0677ac */ /* 0x000eac0008000800 */
[----:B------:R-:W3:Y:S01]  /*00b0*/  LDC.64 R4, c[0x0][0x380] ;  /* 0x0000e000ff047b82 */ /* 0x000ee20000000a00 */
[----:B0-----:R-:W-:-:S06]  /*00c0*/  IMAD.WIDE R2, R7, 0x4, R2 ;  /* 0x0000000407027825 */ /* 0x001fcc00078e0202 */
[----:B-1----:R-:W2:Y:S01]  /*00d0*/  LDG.E R2, desc[UR4][R2.64] ;  /* 0x0000000402027981 */ /* 0x002ea2000c1e1900 */
[----:B---3--:R-:W-:-:S04]  /*00e0*/  IMAD.WIDE R4, R7, 0x4, R4 ;  /* 0x0000000407047825 */ /* 0x008fc800078e0204 */
[----:B--2---:R-:W-:-:S05]  /*00f0*/  FADD R7, R2, UR6 ;  /* 0x0000000602077e21 */ /* 0x004fca0008000000 */
[----:B------:R-:W-:Y:S01]  /*0100*/  STG.E desc[UR4][R4.64], R7 ;  /* 0x0000000704007986 */ /* 0x000fe2000c101904 */
[----:B------:R-:W-:Y:S05]  /*0110*/  EXIT ;  /* 0x000000000000794d */ /* 0x000fea0003800000 */
.L_x_0:
[----:B------:R-:W-:-:S00]  /*0120*/  BRA `(.L_x_0) ;  /* 0xfffffffc00fc7947 */ /* 0x000fc0000383ffff */
[----:B------:R-:W-:-:S00]  /*0130*/  NOP ;  /* 0x0000000000007918 */ /* 0x000fc00000000000 */
        /* <DEDUP_REMOVED lines=12> */
.L_x_1:


//--------------------- .nv.shared.reserved.0     --------------------------
	.section	.nv.shared.reserved.0,"aw",@nobits
	.weak		__nv_reservedSMEM_offset_0_alias
	.size		__nv_reservedSMEM_offset_0_alias, 0, 64
	.other		__nv_reservedSMEM_offset_0_alias,@"STO_CUDA_RESERVED_SHARED STV_DEFAULT"
__nv_reservedSMEM_offset_0_alias:
	.zero		0
	.zero		64


//--------------------- .nv.constant0.adder       --------------------------
	.section	.nv.constant0.adder,"a",@progbits
	.sectionflags	@""
	.align	4
.nv.constant0.adder:
	.zero		920


//--------------------- SYMBOLS --------------------------

	.type		.nv.reservedSmem.offset0,@object
	.size		.nv.reservedSmem.offset0,0x4
